	.headerflags	@"EF_CUDA_TEXMODE_UNIFIED EF_CUDA_64BIT_ADDRESS EF_CUDA_SM86 EF_CUDA_VIRTUAL_SM(EF_CUDA_SM86)"
	.elftype	@"ET_EXEC"


//--------------------- .nv.info                  --------------------------
	.section	.nv.info,"",@"SHT_CUDA_INFO"
	.align	4


	//----- nvinfo : EIATTR_REGCOUNT
	.align		4
        /*0000*/ 	.byte	0x04, 0x2f
        /*0002*/ 	.short	(.L_1 - .L_0)
	.align		4
.L_0:
        /*0004*/ 	.word	index@(triton__0d1d2de)
        /*0008*/ 	.word	0x0000000c


	//----- nvinfo : EIATTR_MAX_STACK_SIZE
	.align		4
.L_1:
        /*000c*/ 	.byte	0x04, 0x23
        /*000e*/ 	.short	(.L_3 - .L_2)
	.align		4
.L_2:
        /*0010*/ 	.word	index@(triton__0d1d2de)
        /*0014*/ 	.word	0x00000000


	//----- nvinfo : EIATTR_MIN_STACK_SIZE
	.align		4
.L_3:
        /*0018*/ 	.byte	0x04, 0x12
        /*001a*/ 	.short	(.L_5 - .L_4)
	.align		4
.L_4:
        /*001c*/ 	.word	index@(triton__0d1d2de)
        /*0020*/ 	.word	0x00000000


	//----- nvinfo : EIATTR_FRAME_SIZE
	.align		4
.L_5:
        /*0024*/ 	.byte	0x04, 0x11
        /*0026*/ 	.short	(.L_7 - .L_6)
	.align		4
.L_6:
        /*0028*/ 	.word	index@(triton__0d1d2de)
        /*002c*/ 	.word	0x00000000
.L_7:


//--------------------- .nv.info.triton__0d1d2de  --------------------------
	.section	.nv.info.triton__0d1d2de,"",@"SHT_CUDA_INFO"
	.align	4


	//----- nvinfo : EIATTR_CUDA_API_VERSION
	.align		4
        /*0000*/ 	.byte	0x04, 0x37
        /*0002*/ 	.short	(.L_9 - .L_8)
.L_8:
        /*0004*/ 	.word	0x0000007b


	//----- nvinfo : EIATTR_SW2861232_WAR
	.align		4
.L_9:
        /*0008*/ 	.byte	0x01, 0x35
	.zero		2


	//----- nvinfo : EIATTR_PARAM_CBANK
	.align		4
        /*000c*/ 	.byte	0x04, 0x0a
        /*000e*/ 	.short	(.L_11 - .L_10)
	.align		4
.L_10:
        /*0010*/ 	.word	index@(.nv.constant0.triton__0d1d2de)
        /*0014*/ 	.short	0x0160
        /*0016*/ 	.short	0x0014


	//----- nvinfo : EIATTR_CBANK_PARAM_SIZE
	.align		4
.L_11:
        /*0018*/ 	.byte	0x03, 0x19
        /*001a*/ 	.short	0x0014


	//----- nvinfo : EIATTR_KPARAM_INFO
	.align		4
        /*001c*/ 	.byte	0x04, 0x17
        /*001e*/ 	.short	(.L_13 - .L_12)
.L_12:
        /*0020*/ 	.word	0x00000000
        /*0024*/ 	.short	0x0002
        /*0026*/ 	.short	0x0010
        /*0028*/ 	.byte	0x00, 0xf0, 0x11, 0x00


	//----- nvinfo : EIATTR_KPARAM_INFO
	.align		4
.L_13:
        /*002c*/ 	.byte	0x04, 0x17
        /*002e*/ 	.short	(.L_15 - .L_14)
.L_14:
        /*0030*/ 	.word	0x00000000
        /*0034*/ 	.short	0x0001
        /*0036*/ 	.short	0x0008
        /*0038*/ 	.byte	0x00, 0xf0, 0x21, 0x00


	//----- nvinfo : EIATTR_KPARAM_INFO
	.align		4
.L_15:
        /*003c*/ 	.byte	0x04, 0x17
        /*003e*/ 	.short	(.L_17 - .L_16)
.L_16:
        /*0040*/ 	.word	0x00000000
        /*0044*/ 	.short	0x0000
        /*0046*/ 	.short	0x0000
        /*0048*/ 	.byte	0x00, 0xf0, 0x21, 0x00


	//----- nvinfo : EIATTR_MAXREG_COUNT
	.align		4
.L_17:
        /*004c*/ 	.byte	0x03, 0x1b
        /*004e*/ 	.short	0x00ff


	//----- nvinfo : EIATTR_EXIT_INSTR_OFFSETS
	.align		4
        /*0050*/ 	.byte	0x04, 0x1c
        /*0052*/ 	.short	(.L_19 - .L_18)


	//   ....[0]....
.L_18:
        /*0054*/ 	.word	0x00000100


	//----- nvinfo : EIATTR_MAX_THREADS
	.align		4
.L_19:
        /*0058*/ 	.byte	0x04, 0x05
        /*005a*/ 	.short	(.L_21 - .L_20)
.L_20:
        /*005c*/ 	.word	0x00000100
        /*0060*/ 	.word	0x00000001
        /*0064*/ 	.word	0x00000001
.L_21:


//--------------------- .nv.rel.action            --------------------------
	.section	.nv.rel.action,"",@"SHT_CUDA_RELOCINFO"
	.align	8
	.sectionentsize	8
        /*0000*/ 	.byte	0x73, 0x00, 0x00, 0x00, 0x00, 0x00, 0x00, 0x00, 0x00, 0x00, 0x00, 0x11, 0x25, 0x00, 0x05, 0x36


//--------------------- .nv.constant0.triton__0d1d2de --------------------------
	.section	.nv.constant0.triton__0d1d2de,"a",@progbits
	.align	4
.nv.constant0.triton__0d1d2de:
	.zero		372


//--------------------- .text.triton__0d1d2de     --------------------------
	.section	.text.triton__0d1d2de,"ax",@progbits
	.sectioninfo	@"SHI_REGISTERS=12"
	.align	128
        .global         triton__0d1d2de
        .type           triton__0d1d2de,@function
        .size           triton__0d1d2de,(.L_x_1 - triton__0d1d2de)
        .other          triton__0d1d2de,@"STO_CUDA_ENTRY STV_DEFAULT"
triton__0d1d2de:
.text.triton__0d1d2de:
[----:B------:R-:W-:-:S02]  /*0000*/  MOV R1, c[0x0][0x28] ;  /* 0x00000a0000017a02 */ /* 0x000fc40000000f00 */
[----:B------:R-:W0:Y:S01]  /*0010*/  S2R R0, SR_TID.X ;  /* 0x0000000000007919 */ /* 0x000e220000002100 */
[----:B------:R-:W-:Y:S01]  /*0020*/  IMAD.MOV.U32 R5, RZ, RZ, 0x2 ;  /* 0x00000002ff057424 */ /* 0x000fe200078e00ff */
[----:B------:R-:W-:Y:S02]  /*0030*/  ULDC.64 UR4, c[0x0][0x118] ;  /* 0x0000460000047ab9 */ /* 0x000fe40000000a00 */
[----:B------:R-:W1:Y:S01]  /*0040*/  S2R R3, SR_CTAID.X ;  /* 0x0000000000037919 */ /* 0x000e620000002500 */
[----:B0-----:R-:W-:-:S04]  /*0050*/  SHF.L.U32 R0, R0, 0x1, RZ ;  /* 0x0000000100007819 */ /* 0x001fc800000006ff */
[----:B------:R-:W-:-:S04]  /*0060*/  LOP3.LUT R0, R0, 0x1fe, RZ, 0xc0, !PT ;  /* 0x000001fe00007812 */ /* 0x000fc800078ec0ff */
[----:B-1----:R-:W-:-:S05]  /*0070*/  LEA R0, R3, R0, 0x9 ;  /* 0x0000000003007211 */ /* 0x002fca00078e48ff */
[----:B------:R-:W-:-:S06]  /*0080*/  IMAD.WIDE R2, R0, R5, c[0x0][0x160] ;  /* 0x0000580000027625 */ /* 0x000fcc00078e0205 */
[----:B------:R-:W2:Y:S01]  /*0090*/  LDG.E R2, [R2.64] ;  /* 0x0000000402027981 */ /* 0x000ea2000c1e1900 */
[----:B------:R-:W-:-:S04]  /*00a0*/  IMAD.MOV.U32 R5, RZ, RZ, 0x4 ;  /* 0x00000004ff057424 */ /* 0x000fc800078e00ff */
[----:B------:R-:W-:Y:S01]  /*00b0*/  IMAD.WIDE R4, R0, R5, c[0x0][0x168] ;  /* 0x00005a0000047625 */ /* 0x000fe200078e0205 */
[C---:B--2---:R-:W-:Y:S02]  /*00c0*/  PRMT R6, R2.reuse, 0x7632, R6 ;  /* 0x0000763202067816 */ /* 0x044fe40000000006 */
[----:B------:R-:W-:-:S03]  /*00d0*/  SHF.L.U32 R8, R2, 0x10, RZ ;  /* 0x0000001002087819 */ /* 0x000fc600000006ff */
[----:B------:R-:W-:-:S05]  /*00e0*/  IMAD.U32 R9, R6, 0x10000, RZ ;  /* 0x0001000006097824 */ /* 0x000fca00078e00ff */
[----:B------:R-:W-:Y:S01]  /*00f0*/  STG.E.64 [R4.64], R8 ;  /* 0x0000000804007986 */ /* 0x000fe2000c101b04 */
[----:B------:R-:W-:Y:S05]  /*0100*/  EXIT ;  /* 0x000000000000794d */ /* 0x000fea0003800000 */
.L_x_0:
[----:B------:R-:W-:-:S00]  /*0110*/  BRA `(.L_x_0) ;  /* 0xfffffff000007947 */ /* 0x000fc0000383ffff */
[----:B------:R-:W-:-:S00]  /*0120*/  NOP ;  /* 0x0000000000007918 */ /* 0x000fc00000000000 */
        /* <DEDUP_REMOVED lines=13> */
.L_x_1:
